//
// Generated by NVIDIA NVVM Compiler
//
// Compiler Build ID: CL-36424714
// Cuda compilation tools, release 13.0, V13.0.88
// Based on NVVM 20.0.0
//

.version 9.0
.target sm_100
.address_size 64

	// .globl	_Z6kernelPfi

.visible .entry _Z6kernelPfi(
	.param .u64 .ptr .align 1 _Z6kernelPfi_param_0,
	.param .u32 _Z6kernelPfi_param_1
)
{
	.reg .pred 	%p<7>;
	.reg .b32 	%r<31>;
	.reg .b32 	%f<11>;
	.reg .b64 	%rd<11>;

	ld.param.u64 	%rd2, [_Z6kernelPfi_param_0];
	ld.param.u32 	%r12, [_Z6kernelPfi_param_1];
	cvta.to.global.u64 	%rd1, %rd2;
	mov.u32 	%r13, %ctaid.x;
	mov.u32 	%r14, %ntid.x;
	mov.u32 	%r15, %tid.x;
	mad.lo.s32 	%r29, %r13, %r14, %r15;
	mov.u32 	%r16, %nctaid.x;
	mul.lo.s32 	%r2, %r14, %r16;
	setp.ge.s32 	%p1, %r29, %r12;
	@%p1 bra 	$L__BB0_7;
	add.s32 	%r17, %r29, %r2;
	max.s32 	%r18, %r12, %r17;
	setp.lt.s32 	%p2, %r17, %r12;
	selp.u32 	%r19, 1, 0, %p2;
	add.s32 	%r20, %r17, %r19;
	sub.s32 	%r21, %r18, %r20;
	div.u32 	%r22, %r21, %r2;
	add.s32 	%r3, %r22, %r19;
	and.b32  	%r23, %r3, 3;
	setp.eq.s32 	%p3, %r23, 3;
	@%p3 bra 	$L__BB0_4;
	add.s32 	%r24, %r3, 1;
	and.b32  	%r25, %r24, 3;
	neg.s32 	%r27, %r25;
$L__BB0_3:
	.pragma "nounroll";
	mul.wide.s32 	%rd3, %r29, 4;
	add.s64 	%rd4, %rd1, %rd3;
	ld.global.f32 	%f1, [%rd4];
	add.f32 	%f2, %f1, %f1;
	st.global.f32 	[%rd4], %f2;
	add.s32 	%r29, %r29, %r2;
	add.s32 	%r27, %r27, 1;
	setp.ne.s32 	%p4, %r27, 0;
	@%p4 bra 	$L__BB0_3;
$L__BB0_4:
	setp.lt.u32 	%p5, %r3, 3;
	@%p5 bra 	$L__BB0_7;
	mul.wide.s32 	%rd7, %r2, 4;
	shl.b32 	%r26, %r2, 2;
$L__BB0_6:
	mul.wide.s32 	%rd5, %r29, 4;
	add.s64 	%rd6, %rd1, %rd5;
	ld.global.f32 	%f3, [%rd6];
	add.f32 	%f4, %f3, %f3;
	st.global.f32 	[%rd6], %f4;
	add.s64 	%rd8, %rd6, %rd7;
	ld.global.f32 	%f5, [%rd8];
	add.f32 	%f6, %f5, %f5;
	st.global.f32 	[%rd8], %f6;
	add.s64 	%rd9, %rd8, %rd7;
	ld.global.f32 	%f7, [%rd9];
	add.f32 	%f8, %f7, %f7;
	st.global.f32 	[%rd9], %f8;
	add.s64 	%rd10, %rd9, %rd7;
	ld.global.f32 	%f9, [%rd10];
	add.f32 	%f10, %f9, %f9;
	st.global.f32 	[%rd10], %f10;
	add.s32 	%r29, %r26, %r29;
	setp.lt.s32 	%p6, %r29, %r12;
	@%p6 bra 	$L__BB0_6;
$L__BB0_7:
	ret;

}


// ===== COMPILED SASS (sm_100) =====

	.target	sm_100

	.elftype	@"ET_EXEC"


//--------------------- .note.nv.tkinfo           --------------------------
	.section	.note.nv.tkinfo,"",@"SHT_NOTE"
	.sectionflags	@"SHF_NOTE_NV_TKINFO"
	.tkinfo
        /*0018*/ 	.word	0x00000002
        /*0030*/ 	.string	""
        /*0030*/ 	.string	"ptxas"
        /*0030*/ 	.string	"Cuda compilation tools, release 13.0, V13.0.88"
        /*0030*/ 	.string	"Build cuda_13.0.r13.0/compiler.36424714_0"
        /*0030*/ 	.string	"-arch sm_100 -m 64 "



//--------------------- .note.nv.cuinfo           --------------------------
	.section	.note.nv.cuinfo,"",@"SHT_NOTE"
	.sectionflags	@"SHF_NOTE_NV_CUINFO"
        /*0018*/ 	.short	0x0002
        /*001a*/ 	.short	0x0064
        /*001c*/ 	.short	0x0082
	.zero		2


//--------------------- .nv.info                  --------------------------
	.section	.nv.info,"",@"SHT_CUDA_INFO"
	.align	4


	//----- nvinfo : EIATTR_REGCOUNT
	.align		4
        /*0000*/ 	.byte	0x04, 0x2f
        /*0002*/ 	.short	(.L_1 - .L_0)
	.align		4
.L_0:
        /*0004*/ 	.word	index@(_Z6kernelPfi)
        /*0008*/ 	.word	0x00000018


	//----- nvinfo : EIATTR_FRAME_SIZE
	.align		4
.L_1:
        /*000c*/ 	.byte	0x04, 0x11
        /*000e*/ 	.short	(.L_3 - .L_2)
	.align		4
.L_2:
        /*0010*/ 	.word	index@(_Z6kernelPfi)
        /*0014*/ 	.word	0x00000000


	//----- nvinfo : EIATTR_MIN_STACK_SIZE
	.align		4
.L_3:
        /*0018*/ 	.byte	0x04, 0x12
        /*001a*/ 	.short	(.L_5 - .L_4)
	.align		4
.L_4:
        /*001c*/ 	.word	index@(_Z6kernelPfi)
        /*0020*/ 	.word	0x00000000
.L_5:


//--------------------- .nv.compat                --------------------------
	.section	.nv.compat,"",@"SHT_CUDA_COMPAT_INFO"
	.align	4
        /*0000*/ 	.byte	0x02, 0x09, 0x00, 0x00, 0x02, 0x02, 0x01, 0x00, 0x02, 0x05, 0x05, 0x00, 0x03, 0x07, 0x01, 0x01
        /*0010*/ 	.byte	0x02, 0x03, 0x00, 0x00, 0x02, 0x06, 0x01, 0x00, 0x04, 0x0b, 0x08, 0x00, 0x09, 0x00, 0x00, 0x00
        /*0020*/ 	.byte	0x00, 0x00, 0x00, 0x00


//--------------------- .nv.info._Z6kernelPfi     --------------------------
	.section	.nv.info._Z6kernelPfi,"",@"SHT_CUDA_INFO"
	.sectionflags	@""
	.align	4


	//----- nvinfo : EIATTR_CUDA_API_VERSION
	.align		4
        /*0000*/ 	.byte	0x04, 0x37
        /*0002*/ 	.short	(.L_7 - .L_6)
.L_6:
        /*0004*/ 	.word	0x00000082


	//----- nvinfo : EIATTR_KPARAM_INFO
	.align		4
.L_7:
        /*0008*/ 	.byte	0x04, 0x17
        /*000a*/ 	.short	(.L_9 - .L_8)
.L_8:
        /*000c*/ 	.word	0x00000000
        /*0010*/ 	.short	0x0001
        /*0012*/ 	.short	0x0008
        /*0014*/ 	.byte	0x00, 0xf0, 0x11, 0x00


	//----- nvinfo : EIATTR_KPARAM_INFO
	.align		4
.L_9:
        /*0018*/ 	.byte	0x04, 0x17
        /*001a*/ 	.short	(.L_11 - .L_10)
.L_10:
        /*001c*/ 	.word	0x00000000
        /*0020*/ 	.short	0x0000
        /*0022*/ 	.short	0x0000
        /*0024*/ 	.byte	0x00, 0xf5, 0x21, 0x00


	//----- nvinfo : EIATTR_SPARSE_MMA_MASK
	.align		4
.L_11:
        /*0028*/ 	.byte	0x03, 0x50
        /*002a*/ 	.short	0x0000


	//----- nvinfo : EIATTR_MAXREG_COUNT
	.align		4
        /*002c*/ 	.byte	0x03, 0x1b
        /*002e*/ 	.short	0x00ff


	//----- nvinfo : EIATTR_MERCURY_ISA_VERSION
	.align		4
        /*0030*/ 	.byte	0x03, 0x5f
        /*0032*/ 	.short	0x0101


	//----- nvinfo : EIATTR_VRC_CTA_INIT_COUNT
	.align		4
        /*0034*/ 	.byte	0x02, 0x4a
	.zero		1
	.zero		1


	//----- nvinfo : EIATTR_EXIT_INSTR_OFFSETS
	.align		4
        /*0038*/ 	.byte	0x04, 0x1c
        /*003a*/ 	.short	(.L_13 - .L_12)


	//   ....[0]....
.L_12:
        /*003c*/ 	.word	0x00000090


	//   ....[1]....
        /*0040*/ 	.word	0x00000360


	//   ....[2]....
        /*0044*/ 	.word	0x000004a0


	//----- nvinfo : EIATTR_CRS_STACK_SIZE
	.align		4
.L_13:
        /*0048*/ 	.byte	0x04, 0x1e
        /*004a*/ 	.short	(.L_15 - .L_14)
.L_14:
        /*004c*/ 	.word	0x00000000


	//----- nvinfo : EIATTR_CBANK_PARAM_SIZE
	.align		4
.L_15:
        /*0050*/ 	.byte	0x03, 0x19
        /*0052*/ 	.short	0x000c


	//----- nvinfo : EIATTR_PARAM_CBANK
	.align		4
        /*0054*/ 	.byte	0x04, 0x0a
        /*0056*/ 	.short	(.L_17 - .L_16)
	.align		4
.L_16:
        /*0058*/ 	.word	index@(.nv.constant0._Z6kernelPfi)
        /*005c*/ 	.short	0x0380
        /*005e*/ 	.short	0x000c


	//----- nvinfo : EIATTR_SW_WAR
	.align		4
.L_17:
        /*0060*/ 	.byte	0x04, 0x36
        /*0062*/ 	.short	(.L_19 - .L_18)
.L_18:
        /*0064*/ 	.word	0x00000008
.L_19:


//--------------------- .nv.callgraph             --------------------------
	.section	.nv.callgraph,"",@"SHT_CUDA_CALLGRAPH"
	.align	4
	.sectionentsize	8
	.align		4
        /*0000*/ 	.word	0x00000000
	.align		4
        /*0004*/ 	.word	0xffffffff
	.align		4
        /*0008*/ 	.word	0x00000000
	.align		4
        /*000c*/ 	.word	0xfffffffe
	.align		4
        /*0010*/ 	.word	0x00000000
	.align		4
        /*0014*/ 	.word	0xfffffffd
	.align		4
        /*0018*/ 	.word	0x00000000
	.align		4
        /*001c*/ 	.word	0xfffffffc


//--------------------- .text._Z6kernelPfi        --------------------------
	.section	.text._Z6kernelPfi,"ax",@progbits
	.align	128
        .global         _Z6kernelPfi
        .type           _Z6kernelPfi,@function
        .size           _Z6kernelPfi,(.L_x_5 - _Z6kernelPfi)
        .other          _Z6kernelPfi,@"STO_CUDA_ENTRY STV_DEFAULT"
_Z6kernelPfi:
.text._Z6kernelPfi:
[----:B------:R-:W-:Y:S01]  /*0000*/  LDC R1, c[0x0][0x37c] ;  /* 0x0000df00ff017b82 */ /* 0x000fe20000000800 */
[----:B------:R-:W0:Y:S07]  /*0010*/  S2R R5, SR_TID.X ;  /* 0x0000000000057919 */ /* 0x000e2e0000002100 */
[----:B------:R-:W0:Y:S01]  /*0020*/  S2UR UR4, SR_CTAID.X ;  /* 0x00000000000479c3 */ /* 0x000e220000002500 */
[----:B------:R-:W1:Y:S07]  /*0030*/  LDCU UR6, c[0x0][0x388] ;  /* 0x00007100ff0677ac */ /* 0x000e6e0008000800 */
[----:B------:R-:W0:Y:S01]  /*0040*/  LDC R0, c[0x0][0x360] ;  /* 0x0000d800ff007b82 */ /* 0x000e220000000800 */
[----:B------:R-:W2:Y:S01]  /*0050*/  LDCU UR5, c[0x0][0x370] ;  /* 0x00006e00ff0577ac */ /* 0x000ea20008000800 */
[----:B0-----:R-:W-:-:S02]  /*0060*/  IMAD R5, R0, UR4, R5 ;  /* 0x0000000400057c24 */ /* 0x001fc4000f8e0205 */
[----:B--2---:R-:W-:-:S03]  /*0070*/  IMAD R0, R0, UR5, RZ ;  /* 0x0000000500007c24 */ /* 0x004fc6000f8e02ff */
[----:B-1----:R-:W-:-:S13]  /*0080*/  ISETP.GE.AND P0, PT, R5, UR6, PT ;  /* 0x0000000605007c0c */ /* 0x002fda000bf06270 */
[----:B------:R-:W-:Y:S05]  /*0090*/  @P0 EXIT ;  /* 0x000000000000094d */ /* 0x000fea0003800000 */
[----:B------:R-:W0:Y:S01]  /*00a0*/  I2F.U32.RP R8, R0 ;  /* 0x0000000000087306 */ /* 0x000e220000209000 */
[C---:B------:R-:W-:Y:S01]  /*00b0*/  IADD3 R4, PT, PT, R0.reuse, R5, RZ ;  /* 0x0000000500047210 */ /* 0x040fe20007ffe0ff */
[----:B------:R-:W-:Y:S01]  /*00c0*/  IMAD.MOV R9, RZ, RZ, -R0 ;  /* 0x000000ffff097224 */ /* 0x000fe200078e0a00 */
[----:B------:R-:W-:Y:S01]  /*00d0*/  ISETP.NE.U32.AND P2, PT, R0, RZ, PT ;  /* 0x000000ff0000720c */ /* 0x000fe20003f45070 */
[----:B------:R-:W1:Y:S01]  /*00e0*/  LDCU.64 UR4, c[0x0][0x358] ;  /* 0x00006b00ff0477ac */ /* 0x000e620008000a00 */
[C---:B------:R-:W-:Y:S01]  /*00f0*/  ISETP.GE.AND P0, PT, R4.reuse, UR6, PT ;  /* 0x0000000604007c0c */ /* 0x040fe2000bf06270 */
[----:B------:R-:W-:Y:S01]  /*0100*/  BSSY.RECONVERGENT B0, `(.L_x_0) ;  /* 0x0000025000007945 */ /* 0x000fe20003800200 */
[----:B------:R-:W-:Y:S02]  /*0110*/  VIMNMX R7, PT, PT, R4, UR6, !PT ;  /* 0x0000000604077c48 */ /* 0x000fe4000ffe0100 */
[----:B------:R-:W-:-:S04]  /*0120*/  SEL R6, RZ, 0x1, P0 ;  /* 0x00000001ff067807 */ /* 0x000fc80000000000 */
[----:B------:R-:W-:Y:S01]  /*0130*/  IADD3 R7, PT, PT, R7, -R4, -R6 ;  /* 0x8000000407077210 */ /* 0x000fe20007ffe806 */
[----:B0-----:R-:W0:Y:S02]  /*0140*/  MUFU.RCP R8, R8 ;  /* 0x0000000800087308 */ /* 0x001e240000001000 */
[----:B0-----:R-:W-:-:S06]  /*0150*/  IADD3 R2, PT, PT, R8, 0xffffffe, RZ ;  /* 0x0ffffffe08027810 */ /* 0x001fcc0007ffe0ff */
[----:B------:R0:W2:Y:S02]  /*0160*/  F2I.FTZ.U32.TRUNC.NTZ R3, R2 ;  /* 0x0000000200037305 */ /* 0x0000a4000021f000 */
[----:B0-----:R-:W-:Y:S02]  /*0170*/  IMAD.MOV.U32 R2, RZ, RZ, RZ ;  /* 0x000000ffff027224 */ /* 0x001fe400078e00ff */
[----:B--2---:R-:W-:-:S04]  /*0180*/  IMAD R9, R9, R3, RZ ;  /* 0x0000000309097224 */ /* 0x004fc800078e02ff */
[----:B------:R-:W-:-:S06]  /*0190*/  IMAD.HI.U32 R8, R3, R9, R2 ;  /* 0x0000000903087227 */ /* 0x000fcc00078e0002 */
[----:B------:R-:W-:-:S05]  /*01a0*/  IMAD.HI.U32 R9, R8, R7, RZ ;  /* 0x0000000708097227 */ /* 0x000fca00078e00ff */
[----:B------:R-:W-:-:S05]  /*01b0*/  IADD3 R2, PT, PT, -R9, RZ, RZ ;  /* 0x000000ff09027210 */ /* 0x000fca0007ffe1ff */
[----:B------:R-:W-:Y:S02]  /*01c0*/  IMAD R7, R0, R2, R7 ;  /* 0x0000000200077224 */ /* 0x000fe400078e0207 */
[----:B------:R-:W0:Y:S03]  /*01d0*/  LDC.64 R2, c[0x0][0x380] ;  /* 0x0000e000ff027b82 */ /* 0x000e260000000a00 */
[----:B------:R-:W-:-:S13]  /*01e0*/  ISETP.GE.U32.AND P0, PT, R7, R0, PT ;  /* 0x000000000700720c */ /* 0x000fda0003f06070 */
[----:B------:R-:W-:Y:S01]  /*01f0*/  @P0 IMAD.IADD R7, R7, 0x1, -R0 ;  /* 0x0000000107070824 */ /* 0x000fe200078e0a00 */
[----:B------:R-:W-:-:S04]  /*0200*/  @P0 IADD3 R9, PT, PT, R9, 0x1, RZ ;  /* 0x0000000109090810 */ /* 0x000fc80007ffe0ff */
[----:B------:R-:W-:-:S13]  /*0210*/  ISETP.GE.U32.AND P1, PT, R7, R0, PT ;  /* 0x000000000700720c */ /* 0x000fda0003f26070 */
[----:B------:R-:W-:Y:S01]  /*0220*/  @P1 VIADD R9, R9, 0x1 ;  /* 0x0000000109091836 */ /* 0x000fe20000000000 */
[----:B------:R-:W-:-:S04]  /*0230*/  @!P2 LOP3.LUT R9, RZ, R0, RZ, 0x33, !PT ;  /* 0x00000000ff09a212 */ /* 0x000fc800078e33ff */
[----:B------:R-:W-:-:S04]  /*0240*/  IADD3 R4, PT, PT, R6, R9, RZ ;  /* 0x0000000906047210 */ /* 0x000fc80007ffe0ff */
[C---:B------:R-:W-:Y:S02]  /*0250*/  LOP3.LUT R6, R4.reuse, 0x3, RZ, 0xc0, !PT ;  /* 0x0000000304067812 */ /* 0x040fe400078ec0ff */
[----:B------:R-:W-:Y:S02]  /*0260*/  ISETP.GE.U32.AND P1, PT, R4, 0x3, PT ;  /* 0x000000030400780c */ /* 0x000fe40003f26070 */
[----:B------:R-:W-:-:S13]  /*0270*/  ISETP.NE.AND P0, PT, R6, 0x3, PT ;  /* 0x000000030600780c */ /* 0x000fda0003f05270 */
[----:B01----:R-:W-:Y:S05]  /*0280*/  @!P0 BRA `(.L_x_1) ;  /* 0x0000000000308947 */ /* 0x003fea0003800000 */
[----:B------:R-:W0:Y:S01]  /*0290*/  LDC.64 R8, c[0x0][0x380] ;  /* 0x0000e000ff087b82 */ /* 0x000e220000000a00 */
[----:B------:R-:W-:-:S05]  /*02a0*/  VIADD R4, R4, 0x1 ;  /* 0x0000000104047836 */ /* 0x000fca0000000000 */
[----:B------:R-:W-:-:S04]  /*02b0*/  LOP3.LUT R4, R4, 0x3, RZ, 0xc0, !PT ;  /* 0x0000000304047812 */ /* 0x000fc800078ec0ff */
[----:B------:R-:W-:-:S07]  /*02c0*/  IADD3 R4, PT, PT, -R4, RZ, RZ ;  /* 0x000000ff04047210 */ /* 0x000fce0007ffe1ff */
.L_x_2:
[----:B01----:R-:W-:-:S05]  /*02d0*/  IMAD.WIDE R6, R5, 0x4, R8 ;  /* 0x0000000405067825 */ /* 0x003fca00078e0208 */
[----:B------:R-:W2:Y:S01]  /*02e0*/  LDG.E R10, desc[UR4][R6.64] ;  /* 0x00000004060a7981 */ /* 0x000ea2000c1e1900 */
[----:B------:R-:W-:Y:S01]  /*02f0*/  VIADD R4, R4, 0x1 ;  /* 0x0000000104047836 */ /* 0x000fe20000000000 */
[----:B------:R-:W-:-:S04]  /*0300*/  IADD3 R5, PT, PT, R0, R5, RZ ;  /* 0x0000000500057210 */ /* 0x000fc80007ffe0ff */
[----:B------:R-:W-:Y:S01]  /*0310*/  ISETP.NE.AND P0, PT, R4, RZ, PT ;  /* 0x000000ff0400720c */ /* 0x000fe20003f05270 */
[----:B--2---:R-:W-:-:S05]  /*0320*/  FADD R11, R10, R10 ;  /* 0x0000000a0a0b7221 */ /* 0x004fca0000000000 */
[----:B------:R1:W-:Y:S07]  /*0330*/  STG.E desc[UR4][R6.64], R11 ;  /* 0x0000000b06007986 */ /* 0x0003ee000c101904 */
[----:B------:R-:W-:Y:S05]  /*0340*/  @P0 BRA `(.L_x_2) ;  /* 0xfffffffc00e00947 */ /* 0x000fea000383ffff */
.L_x_1:
[----:B------:R-:W-:Y:S05]  /*0350*/  BSYNC.RECONVERGENT B0 ;  /* 0x0000000000007941 */ /* 0x000fea0003800200 */
.L_x_0:
[----:B------:R-:W-:Y:S05]  /*0360*/  @!P1 EXIT ;  /* 0x000000000000994d */ /* 0x000fea0003800000 */
.L_x_3:
[----:B0-----:R-:W-:-:S05]  /*0370*/  IMAD.WIDE R12, R5, 0x4, R2 ;  /* 0x00000004050c7825 */ /* 0x001fca00078e0202 */
[----:B------:R-:W2:Y:S01]  /*0380*/  LDG.E R4, desc[UR4][R12.64] ;  /* 0x000000040c047981 */ /* 0x000ea2000c1e1900 */
[----:B-1----:R-:W-:-:S04]  /*0390*/  IMAD.WIDE R6, R0, 0x4, R12 ;  /* 0x0000000400067825 */ /* 0x002fc800078e020c */
[----:B--2---:R-:W-:-:S05]  /*03a0*/  FADD R15, R4, R4 ;  /* 0x00000004040f7221 */ /* 0x004fca0000000000 */
[----:B------:R0:W-:Y:S04]  /*03b0*/  STG.E desc[UR4][R12.64], R15 ;  /* 0x0000000f0c007986 */ /* 0x0001e8000c101904 */
[----:B------:R-:W2:Y:S01]  /*03c0*/  LDG.E R4, desc[UR4][R6.64] ;  /* 0x0000000406047981 */ /* 0x000ea2000c1e1900 */
[----:B------:R-:W-:-:S04]  /*03d0*/  IMAD.WIDE R8, R0, 0x4, R6 ;  /* 0x0000000400087825 */ /* 0x000fc800078e0206 */
[----:B--2---:R-:W-:-:S05]  /*03e0*/  FADD R17, R4, R4 ;  /* 0x0000000404117221 */ /* 0x004fca0000000000 */
[----:B------:R0:W-:Y:S04]  /*03f0*/  STG.E desc[UR4][R6.64], R17 ;  /* 0x0000001106007986 */ /* 0x0001e8000c101904 */
[----:B------:R-:W2:Y:S01]  /*0400*/  LDG.E R4, desc[UR4][R8.64] ;  /* 0x0000000408047981 */ /* 0x000ea2000c1e1900 */
[----:B------:R-:W-:-:S04]  /*0410*/  IMAD.WIDE R10, R0, 0x4, R8 ;  /* 0x00000004000a7825 */ /* 0x000fc800078e0208 */
[----:B--2---:R-:W-:-:S05]  /*0420*/  FADD R19, R4, R4 ;  /* 0x0000000404137221 */ /* 0x004fca0000000000 */
[----:B------:R0:W-:Y:S04]  /*0430*/  STG.E desc[UR4][R8.64], R19 ;  /* 0x0000001308007986 */ /* 0x0001e8000c101904 */
[----:B------:R-:W2:Y:S01]  /*0440*/  LDG.E R4, desc[UR4][R10.64] ;  /* 0x000000040a047981 */ /* 0x000ea2000c1e1900 */
[----:B------:R-:W-:-:S04]  /*0450*/  LEA R5, R0, R5, 0x2 ;  /* 0x0000000500057211 */ /* 0x000fc800078e10ff */
[----:B------:R-:W-:Y:S01]  /*0460*/  ISETP.GE.AND P0, PT, R5, UR6, PT ;  /* 0x0000000605007c0c */ /* 0x000fe2000bf06270 */
[----:B--2---:R-:W-:-:S05]  /*0470*/  FADD R21, R4, R4 ;  /* 0x0000000404157221 */ /* 0x004fca0000000000 */
[----:B------:R0:W-:Y:S07]  /*0480*/  STG.E desc[UR4][R10.64], R21 ;  /* 0x000000150a007986 */ /* 0x0001ee000c101904 */
[----:B------:R-:W-:Y:S05]  /*0490*/  @!P0 BRA `(.L_x_3) ;  /* 0xfffffffc00b48947 */ /* 0x000fea000383ffff */
[----:B------:R-:W-:Y:S05]  /*04a0*/  EXIT ;  /* 0x000000000000794d */ /* 0x000fea0003800000 */
.L_x_4:
[----:B------:R-:W-:-:S00]  /*04b0*/  BRA `(.L_x_4) ;  /* 0xfffffffc00fc7947 */ /* 0x000fc0000383ffff */
[----:B------:R-:W-:-:S00]  /*04c0*/  NOP ;  /* 0x0000000000007918 */ /* 0x000fc00000000000 */
        /* <DEDUP_REMOVED lines=11> */
.L_x_5:


//--------------------- .nv.shared.reserved.0     --------------------------
	.section	.nv.shared.reserved.0,"aw",@nobits
	.weak		__nv_reservedSMEM_offset_0_alias
	.size		__nv_reservedSMEM_offset_0_alias, 0, 64
	.other		__nv_reservedSMEM_offset_0_alias,@"STO_CUDA_RESERVED_SHARED STV_DEFAULT"
__nv_reservedSMEM_offset_0_alias:
	.zero		0
	.zero		64


//--------------------- .nv.constant0._Z6kernelPfi --------------------------
	.section	.nv.constant0._Z6kernelPfi,"a",@progbits
	.sectionflags	@""
	.align	4
.nv.constant0._Z6kernelPfi:
	.zero		908


//--------------------- SYMBOLS --------------------------

	.type		.nv.reservedSmem.offset0,@object
	.size		.nv.reservedSmem.offset0,0x4
